	.headerflags	@"EF_CUDA_TEXMODE_UNIFIED EF_CUDA_64BIT_ADDRESS EF_CUDA_ACCELERATORS EF_CUDA_SM90 EF_CUDA_VIRTUAL_SM(EF_CUDA_SM90)"
	.elftype	@"ET_EXEC"


//--------------------- .nv.info                  --------------------------
	.section	.nv.info,"",@"SHT_CUDA_INFO"
	.align	4


	//----- nvinfo : EIATTR_REGCOUNT
	.align		4
        /*0000*/ 	.byte	0x04, 0x2f
        /*0002*/ 	.short	(.L_1 - .L_0)
	.align		4
.L_0:
        /*0004*/ 	.word	index@(triton_poi_fused_mul_2)
        /*0008*/ 	.word	0x00000010


	//----- nvinfo : EIATTR_MIN_STACK_SIZE
	.align		4
.L_1:
        /*000c*/ 	.byte	0x04, 0x12
        /*000e*/ 	.short	(.L_3 - .L_2)
	.align		4
.L_2:
        /*0010*/ 	.word	index@(triton_poi_fused_mul_2)
        /*0014*/ 	.word	0x00000000


	//----- nvinfo : EIATTR_FRAME_SIZE
	.align		4
.L_3:
        /*0018*/ 	.byte	0x04, 0x11
        /*001a*/ 	.short	(.L_5 - .L_4)
	.align		4
.L_4:
        /*001c*/ 	.word	index@(triton_poi_fused_mul_2)
        /*0020*/ 	.word	0x00000000


	//----- nvinfo : EIATTR_MIN_STACK_SIZE
	.align		4
.L_5:
        /*0024*/ 	.byte	0x04, 0x12
        /*0026*/ 	.short	(.L_7 - .L_6)
	.align		4
.L_6:
        /*0028*/ 	.word	index@(triton_poi_fused_mul_2)
        /*002c*/ 	.word	0x00000000
.L_7:


//--------------------- .nv.info.triton_poi_fused_mul_2 --------------------------
	.section	.nv.info.triton_poi_fused_mul_2,"",@"SHT_CUDA_INFO"
	.sectionflags	@""
	.align	4


	//----- nvinfo : EIATTR_CUDA_API_VERSION
	.align		4
        /*0000*/ 	.byte	0x04, 0x37
        /*0002*/ 	.short	(.L_9 - .L_8)
.L_8:
        /*0004*/ 	.word	0x0000007c


	//----- nvinfo : EIATTR_KPARAM_INFO
	.align		4
.L_9:
        /*0008*/ 	.byte	0x04, 0x17
        /*000a*/ 	.short	(.L_11 - .L_10)
.L_10:
        /*000c*/ 	.word	0x00000000
        /*0010*/ 	.short	0x0004
        /*0012*/ 	.short	0x001c
        /*0014*/ 	.byte	0x00, 0xf0, 0x11, 0x00


	//----- nvinfo : EIATTR_KPARAM_INFO
	.align		4
.L_11:
        /*0018*/ 	.byte	0x04, 0x17
        /*001a*/ 	.short	(.L_13 - .L_12)
.L_12:
        /*001c*/ 	.word	0x00000000
        /*0020*/ 	.short	0x0003
        /*0022*/ 	.short	0x0018
        /*0024*/ 	.byte	0x00, 0xf0, 0x11, 0x00


	//----- nvinfo : EIATTR_KPARAM_INFO
	.align		4
.L_13:
        /*0028*/ 	.byte	0x04, 0x17
        /*002a*/ 	.short	(.L_15 - .L_14)
.L_14:
        /*002c*/ 	.word	0x00000000
        /*0030*/ 	.short	0x0002
        /*0032*/ 	.short	0x0010
        /*0034*/ 	.byte	0x00, 0xf4, 0x21, 0x00


	//----- nvinfo : EIATTR_KPARAM_INFO
	.align		4
.L_15:
        /*0038*/ 	.byte	0x04, 0x17
        /*003a*/ 	.short	(.L_17 - .L_16)
.L_16:
        /*003c*/ 	.word	0x00000000
        /*0040*/ 	.short	0x0001
        /*0042*/ 	.short	0x0008
        /*0044*/ 	.byte	0x00, 0xf4, 0x21, 0x00


	//----- nvinfo : EIATTR_KPARAM_INFO
	.align		4
.L_17:
        /*0048*/ 	.byte	0x04, 0x17
        /*004a*/ 	.short	(.L_19 - .L_18)
.L_18:
        /*004c*/ 	.word	0x00000000
        /*0050*/ 	.short	0x0000
        /*0052*/ 	.short	0x0000
        /*0054*/ 	.byte	0x00, 0xf4, 0x21, 0x00


	//----- nvinfo : EIATTR_SPARSE_MMA_MASK
	.align		4
.L_19:
        /*0058*/ 	.byte	0x03, 0x50
        /*005a*/ 	.short	0x0000


	//----- nvinfo : EIATTR_MAXREG_COUNT
	.align		4
        /*005c*/ 	.byte	0x03, 0x1b
        /*005e*/ 	.short	0x00ff


	//----- nvinfo : EIATTR_EXIT_INSTR_OFFSETS
	.align		4
        /*0060*/ 	.byte	0x04, 0x1c
        /*0062*/ 	.short	(.L_21 - .L_20)


	//   ....[0]....
.L_20:
        /*0064*/ 	.word	0x00000330


	//   ....[1]....
        /*0068*/ 	.word	0x00000390


	//----- nvinfo : EIATTR_REQNTID
	.align		4
.L_21:
        /*006c*/ 	.byte	0x04, 0x10
        /*006e*/ 	.short	(.L_23 - .L_22)
.L_22:
        /*0070*/ 	.word	0x00000020
        /*0074*/ 	.word	0x00000001
        /*0078*/ 	.word	0x00000001


	//----- nvinfo : EIATTR_CBANK_PARAM_SIZE
	.align		4
.L_23:
        /*007c*/ 	.byte	0x03, 0x19
        /*007e*/ 	.short	0x0020


	//----- nvinfo : EIATTR_PARAM_CBANK
	.align		4
        /*0080*/ 	.byte	0x04, 0x0a
        /*0082*/ 	.short	(.L_25 - .L_24)
	.align		4
.L_24:
        /*0084*/ 	.word	index@(.nv.constant0.triton_poi_fused_mul_2)
        /*0088*/ 	.short	0x0210
        /*008a*/ 	.short	0x0020


	//----- nvinfo : EIATTR_SW_WAR
	.align		4
.L_25:
        /*008c*/ 	.byte	0x04, 0x36
        /*008e*/ 	.short	(.L_27 - .L_26)
.L_26:
        /*0090*/ 	.word	0x00000008
.L_27:


//--------------------- .nv.callgraph             --------------------------
	.section	.nv.callgraph,"",@"SHT_CUDA_CALLGRAPH"
	.align	4
	.sectionentsize	8
	.align		4
        /*0000*/ 	.word	0x00000000
	.align		4
        /*0004*/ 	.word	0xffffffff
	.align		4
        /*0008*/ 	.word	0x00000000
	.align		4
        /*000c*/ 	.word	0xfffffffe
	.align		4
        /*0010*/ 	.word	0x00000000
	.align		4
        /*0014*/ 	.word	0xfffffffd
	.align		4
        /*0018*/ 	.word	0x00000000
	.align		4
        /*001c*/ 	.word	0xfffffffc


//--------------------- .text.triton_poi_fused_mul_2 --------------------------
	.section	.text.triton_poi_fused_mul_2,"ax",@progbits
	.sectionflags	@"SHF_BARRIERS=1"
	.align	128
        .global         triton_poi_fused_mul_2
        .type           triton_poi_fused_mul_2,@function
        .size           triton_poi_fused_mul_2,(.L_x_1 - triton_poi_fused_mul_2)
        .other          triton_poi_fused_mul_2,@"STO_CUDA_ENTRY STV_DEFAULT"
triton_poi_fused_mul_2:
.text.triton_poi_fused_mul_2:
[----:B------:R-:W0:Y:S02]  /*0000*/  LDC R1, c[0x0][0x28] ;  /* 0x00000a00ff017b82 */ /* 0x000e240000000800 */
[----:B------:R-:W1:Y:S01]  /*0010*/  S2R R0, SR_CTAID.Y ;  /* 0x0000000000007919 */ /* 0x000e620000002600 */
[----:B------:R-:W2:Y:S01]  /*0020*/  LDC.64 R4, c[0x0][0x218] ;  /* 0x00008600ff047b82 */ /* 0x000ea20000000a00 */
[----:B------:R-:W-:Y:S01]  /*0030*/  ULDC.64 UR6, c[0x0][0x208] ;  /* 0x0000820000067ab9 */ /* 0x000fe20000000a00 */
[----:B------:R-:W3:Y:S01]  /*0040*/  S2R R13, SR_TID.X ;  /* 0x00000000000d7919 */ /* 0x000ee20000002100 */
[----:B------:R-:W4:Y:S05]  /*0050*/  S2R R8, SR_CTAID.X ;  /* 0x0000000000087919 */ /* 0x000f2a0000002500 */
[----:B------:R-:W5:Y:S01]  /*0060*/  LDC.64 R2, c[0x0][0x210] ;  /* 0x00008400ff027b82 */ /* 0x000f620000000a00 */
[----:B-1----:R-:W-:Y:S01]  /*0070*/  IMAD.SHL.U32 R0, R0, 0x4, RZ ;  /* 0x0000000400007824 */ /* 0x002fe200078e00ff */
[----:B---3--:R-:W-:-:S04]  /*0080*/  SHF.R.U32.HI R9, RZ, 0x2, R13 ;  /* 0x00000002ff097819 */ /* 0x008fc8000001160d */
[----:B------:R-:W-:Y:S01]  /*0090*/  LOP3.LUT R6, R0, 0x3, R13, 0xf8, !PT ;  /* 0x0000000300067812 */ /* 0x000fe200078ef80d */
[----:B----4-:R-:W-:Y:S01]  /*00a0*/  IMAD.SHL.U32 R8, R8, 0x8, RZ ;  /* 0x0000000808087824 */ /* 0x010fe200078e00ff */
[----:B------:R-:W-:Y:S02]  /*00b0*/  SGXT.U32 R9, R9, 0x3 ;  /* 0x000000030909781a */ /* 0x000fe40000000000 */
[----:B------:R-:W-:Y:S02]  /*00c0*/  SHF.R.S32.HI R7, RZ, 0x1f, R6 ;  /* 0x0000001fff077819 */ /* 0x000fe40000011406 */
[----:B------:R-:W-:Y:S02]  /*00d0*/  ISETP.GE.AND P1, PT, R6, 0x10, PT ;  /* 0x000000100600780c */ /* 0x000fe40003f26270 */
[----:B------:R-:W-:Y:S02]  /*00e0*/  LEA.HI R10, R7, R6, RZ, 0x2 ;  /* 0x00000006070a7211 */ /* 0x000fe400078f10ff */
[----:B------:R-:W-:-:S02]  /*00f0*/  LOP3.LUT R7, R8, R9, RZ, 0xfc, !PT ;  /* 0x0000000908077212 */ /* 0x000fc400078efcff */
[----:B------:R-:W-:Y:S02]  /*0100*/  LOP3.LUT R11, R10, 0xfffffffc, RZ, 0xc0, !PT ;  /* 0xfffffffc0a0b7812 */ /* 0x000fe400078ec0ff */
[----:B------:R-:W-:Y:S02]  /*0110*/  SHF.R.S32.HI R10, RZ, 0x2, R10 ;  /* 0x00000002ff0a7819 */ /* 0x000fe4000001140a */
[----:B------:R-:W-:Y:S01]  /*0120*/  ISETP.GE.AND P0, PT, R7, 0x5, PT ;  /* 0x000000050700780c */ /* 0x000fe20003f06270 */
[----:B------:R-:W-:-:S03]  /*0130*/  IMAD.IADD R11, R6, 0x1, -R11 ;  /* 0x00000001060b7824 */ /* 0x000fc600078e0a0b */
[----:B------:R-:W-:Y:S01]  /*0140*/  ISETP.LT.AND P0, PT, R6, 0x10, !P0 ;  /* 0x000000100600780c */ /* 0x000fe20004701270 */
[----:B------:R-:W-:Y:S02]  /*0150*/  IMAD R10, R10, 0x14, R11 ;  /* 0x000000140a0a7824 */ /* 0x000fe400078e020b */
[----:B--2---:R-:W-:-:S04]  /*0160*/  IMAD.WIDE R4, R11, 0x4, R4 ;  /* 0x000000040b047825 */ /* 0x004fc800078e0204 */
[----:B------:R-:W-:Y:S02]  /*0170*/  IMAD R7, R7, 0x4, R10 ;  /* 0x0000000407077824 */ /* 0x000fe400078e020a */
[----:B------:R-:W-:Y:S02]  /*0180*/  IMAD.MOV.U32 R11, RZ, RZ, RZ ;  /* 0x000000ffff0b7224 */ /* 0x000fe400078e00ff */
[----:B------:R-:W-:Y:S02]  /*0190*/  IMAD.MOV.U32 R6, RZ, RZ, RZ ;  /* 0x000000ffff067224 */ /* 0x000fe400078e00ff */
[----:B-----5:R-:W-:Y:S02]  /*01a0*/  IMAD.WIDE R2, R7, 0x4, R2 ;  /* 0x0000000407027825 */ /* 0x020fe400078e0202 */
[----:B------:R-:W2:Y:S04]  /*01b0*/  @!P1 LDG.E.EL R11, desc[UR6][R4.64] ;  /* 0x00000006040b9981 */ /* 0x000ea8000c2e1900 */
[----:B------:R1:W2:Y:S01]  /*01c0*/  @P0 LDG.E.EL R6, desc[UR6][R2.64] ;  /* 0x0000000602060981 */ /* 0x0002a2000c2e1900 */
[----:B------:R-:W3:Y:S01]  /*01d0*/  S2UR UR5, SR_CgaCtaId ;  /* 0x00000000000579c3 */ /* 0x000ee20000008800 */
[----:B------:R-:W-:Y:S01]  /*01e0*/  IMAD.SHL.U32 R7, R13, 0x8, RZ ;  /* 0x000000080d077824 */ /* 0x000fe200078e00ff */
[----:B------:R-:W-:Y:S01]  /*01f0*/  UMOV UR4, 0x400 ;  /* 0x0000040000047882 */ /* 0x000fe20000000000 */
[----:B------:R-:W-:-:S02]  /*0200*/  SHF.R.U32.HI R12, RZ, 0x3, R13 ;  /* 0x00000003ff0c7819 */ /* 0x000fc4000001160d */
[----:B------:R-:W-:Y:S02]  /*0210*/  LOP3.LUT R8, R8, 0x7, R13, 0xf8, !PT ;  /* 0x0000000708087812 */ /* 0x000fe400078ef80d */
[----:B------:R-:W-:Y:S02]  /*0220*/  LOP3.LUT R10, R7, 0x18, RZ, 0xc0, !PT ;  /* 0x00000018070a7812 */ /* 0x000fe400078ec0ff */
[----:B------:R-:W-:Y:S02]  /*0230*/  SGXT.U32 R7, R12, 0x2 ;  /* 0x000000020c07781a */ /* 0x000fe40000000000 */
[----:B------:R-:W-:Y:S02]  /*0240*/  LOP3.LUT R9, R10, R9, RZ, 0xfc, !PT ;  /* 0x000000090a097212 */ /* 0x000fe400078efcff */
[----:B------:R-:W-:Y:S02]  /*0250*/  LOP3.LUT R7, R0, R7, RZ, 0xfc, !PT ;  /* 0x0000000700077212 */ /* 0x000fe400078efcff */
[----:B------:R-:W-:-:S02]  /*0260*/  ISETP.GE.AND P0, PT, R8, 0x5, PT ;  /* 0x000000050800780c */ /* 0x000fc40003f06270 */
[----:B-1----:R-:W-:Y:S02]  /*0270*/  SHF.R.U32.HI R2, RZ, 0x1, R13 ;  /* 0x00000001ff027819 */ /* 0x002fe4000001160d */
[----:B------:R-:W-:Y:S02]  /*0280*/  ISETP.LT.AND P0, PT, R7, 0x10, !P0 ;  /* 0x000000100700780c */ /* 0x000fe40004701270 */
[----:B------:R-:W-:Y:S02]  /*0290*/  LOP3.LUT R2, R2, 0xc, RZ, 0xc0, !PT ;  /* 0x0000000c02027812 */ /* 0x000fe400078ec0ff */
[----:B------:R-:W-:Y:S01]  /*02a0*/  LOP3.LUT R0, R13, 0x1f, RZ, 0xc0, !PT ;  /* 0x0000001f0d007812 */ /* 0x000fe200078ec0ff */
[----:B---3--:R-:W-:-:S06]  /*02b0*/  UPRMT UR4, UR5, 0x654, UR4 ;  /* 0x0000065405047896 */ /* 0x008fcc0008000004 */
[----:B------:R-:W-:Y:S01]  /*02c0*/  LEA.HI R10, R10, UR4, RZ, 0x1f ;  /* 0x000000040a0a7c11 */ /* 0x000fe2000f8ff8ff */
[----:B------:R-:W-:-:S04]  /*02d0*/  VIADD R3, R2, UR4 ;  /* 0x0000000402037c36 */ /* 0x000fc80008000000 */
[----:B------:R-:W-:Y:S02]  /*02e0*/  IMAD R9, R9, 0x4, R10 ;  /* 0x0000000409097824 */ /* 0x000fe400078e020a */
[----:B------:R-:W-:Y:S02]  /*02f0*/  IMAD R0, R0, 0x4, R3 ;  /* 0x0000000400007824 */ /* 0x000fe400078e0203 */
[----:B--2---:R-:W-:-:S05]  /*0300*/  FADD R6, R11, R6 ;  /* 0x000000060b067221 */ /* 0x004fca0000000000 */
[----:B------:R1:W-:Y:S01]  /*0310*/  STS [R9], R6 ;  /* 0x0000000609007388 */ /* 0x0003e20000000800 */
[----:B------:R-:W-:Y:S06]  /*0320*/  BAR.SYNC.DEFER_BLOCKING 0x0 ;  /* 0x0000000000007b1d */ /* 0x000fec0000010000 */
[----:B-1----:R-:W-:Y:S05]  /*0330*/  @!P0 EXIT ;  /* 0x000000000000894d */ /* 0x002fea0003800000 */
[----:B------:R-:W0:Y:S01]  /*0340*/  LDS R5, [R0] ;  /* 0x0000000000057984 */ /* 0x000e220000000800 */
[----:B------:R-:W1:Y:S01]  /*0350*/  LDC.64 R2, c[0x0][0x220] ;  /* 0x00008800ff027b82 */ /* 0x000e620000000a00 */
[----:B------:R-:W-:-:S04]  /*0360*/  IMAD R7, R7, 0x5, R8 ;  /* 0x0000000507077824 */ /* 0x000fc800078e0208 */
[----:B-1----:R-:W-:-:S05]  /*0370*/  IMAD.WIDE R2, R7, 0x4, R2 ;  /* 0x0000000407027825 */ /* 0x002fca00078e0202 */
[----:B0-----:R-:W-:Y:S01]  /*0380*/  STG.E desc[UR6][R2.64], R5 ;  /* 0x0000000502007986 */ /* 0x001fe2000c101906 */
[----:B------:R-:W-:Y:S05]  /*0390*/  EXIT ;  /* 0x000000000000794d */ /* 0x000fea0003800000 */
.L_x_0:
[----:B------:R-:W-:-:S00]  /*03a0*/  BRA `(.L_x_0) ;  /* 0xfffffffc00fc7947 */ /* 0x000fc0000383ffff */
[----:B------:R-:W-:-:S00]  /*03b0*/  NOP ;  /* 0x0000000000007918 */ /* 0x000fc00000000000 */
        /* <DEDUP_REMOVED lines=12> */
.L_x_1:


//--------------------- .nv.shared.triton_poi_fused_mul_2 --------------------------
	.section	.nv.shared.triton_poi_fused_mul_2,"aw",@nobits
	.sectionflags	@""
	.align	16
	.zero		1024


//--------------------- .nv.constant0.triton_poi_fused_mul_2 --------------------------
	.section	.nv.constant0.triton_poi_fused_mul_2,"a",@progbits
	.sectionflags	@""
	.align	4
.nv.constant0.triton_poi_fused_mul_2:
	.zero		560
